//
// Generated by NVIDIA NVVM Compiler
//
// Compiler Build ID: CL-36424714
// Cuda compilation tools, release 13.0, V13.0.88
// Based on NVVM 20.0.0
//

.version 9.0
.target sm_100
.address_size 64

	// .globl	_Z18sumMatrixOnGPU2D2DPfS_S_ii

.visible .entry _Z18sumMatrixOnGPU2D2DPfS_S_ii(
	.param .u64 .ptr .align 1 _Z18sumMatrixOnGPU2D2DPfS_S_ii_param_0,
	.param .u64 .ptr .align 1 _Z18sumMatrixOnGPU2D2DPfS_S_ii_param_1,
	.param .u64 .ptr .align 1 _Z18sumMatrixOnGPU2D2DPfS_S_ii_param_2,
	.param .u32 _Z18sumMatrixOnGPU2D2DPfS_S_ii_param_3,
	.param .u32 _Z18sumMatrixOnGPU2D2DPfS_S_ii_param_4
)
{
	.reg .pred 	%p<4>;
	.reg .b32 	%r<14>;
	.reg .b32 	%f<4>;
	.reg .b64 	%rd<11>;

	ld.param.u64 	%rd1, [_Z18sumMatrixOnGPU2D2DPfS_S_ii_param_0];
	ld.param.u64 	%rd2, [_Z18sumMatrixOnGPU2D2DPfS_S_ii_param_1];
	ld.param.u64 	%rd3, [_Z18sumMatrixOnGPU2D2DPfS_S_ii_param_2];
	ld.param.u32 	%r2, [_Z18sumMatrixOnGPU2D2DPfS_S_ii_param_3];
	ld.param.u32 	%r3, [_Z18sumMatrixOnGPU2D2DPfS_S_ii_param_4];
	mov.u32 	%r5, %ctaid.x;
	mov.u32 	%r6, %ntid.x;
	mov.u32 	%r7, %tid.x;
	mad.lo.s32 	%r8, %r5, %r6, %r7;
	mov.u32 	%r9, %ctaid.y;
	mov.u32 	%r10, %ntid.y;
	mov.u32 	%r11, %tid.y;
	mad.lo.s32 	%r12, %r9, %r10, %r11;
	mad.lo.s32 	%r1, %r2, %r12, %r8;
	setp.ge.s32 	%p1, %r8, %r2;
	setp.ge.s32 	%p2, %r12, %r3;
	or.pred  	%p3, %p1, %p2;
	@%p3 bra 	$L__BB0_2;
	cvta.to.global.u64 	%rd4, %rd1;
	cvta.to.global.u64 	%rd5, %rd2;
	cvta.to.global.u64 	%rd6, %rd3;
	mul.wide.u32 	%rd7, %r1, 4;
	add.s64 	%rd8, %rd4, %rd7;
	ld.global.f32 	%f1, [%rd8];
	add.s64 	%rd9, %rd5, %rd7;
	ld.global.f32 	%f2, [%rd9];
	add.f32 	%f3, %f1, %f2;
	add.s64 	%rd10, %rd6, %rd7;
	st.global.f32 	[%rd10], %f3;
$L__BB0_2:
	ret;

}


// ===== COMPILED SASS (sm_100) =====

	.target	sm_100

	.elftype	@"ET_EXEC"


//--------------------- .note.nv.tkinfo           --------------------------
	.section	.note.nv.tkinfo,"",@"SHT_NOTE"
	.sectionflags	@"SHF_NOTE_NV_TKINFO"
	.tkinfo
        /*0018*/ 	.word	0x00000002
        /*0030*/ 	.string	""
        /*0030*/ 	.string	"ptxas"
        /*0030*/ 	.string	"Cuda compilation tools, release 13.0, V13.0.88"
        /*0030*/ 	.string	"Build cuda_13.0.r13.0/compiler.36424714_0"
        /*0030*/ 	.string	"-arch sm_100 -m 64 "



//--------------------- .note.nv.cuinfo           --------------------------
	.section	.note.nv.cuinfo,"",@"SHT_NOTE"
	.sectionflags	@"SHF_NOTE_NV_CUINFO"
        /*0018*/ 	.short	0x0002
        /*001a*/ 	.short	0x0064
        /*001c*/ 	.short	0x0082
	.zero		2


//--------------------- .nv.info                  --------------------------
	.section	.nv.info,"",@"SHT_CUDA_INFO"
	.align	4


	//----- nvinfo : EIATTR_REGCOUNT
	.align		4
        /*0000*/ 	.byte	0x04, 0x2f
        /*0002*/ 	.short	(.L_1 - .L_0)
	.align		4
.L_0:
        /*0004*/ 	.word	index@(_Z18sumMatrixOnGPU2D2DPfS_S_ii)
        /*0008*/ 	.word	0x0000000c


	//----- nvinfo : EIATTR_FRAME_SIZE
	.align		4
.L_1:
        /*000c*/ 	.byte	0x04, 0x11
        /*000e*/ 	.short	(.L_3 - .L_2)
	.align		4
.L_2:
        /*0010*/ 	.word	index@(_Z18sumMatrixOnGPU2D2DPfS_S_ii)
        /*0014*/ 	.word	0x00000000


	//----- nvinfo : EIATTR_MIN_STACK_SIZE
	.align		4
.L_3:
        /*0018*/ 	.byte	0x04, 0x12
        /*001a*/ 	.short	(.L_5 - .L_4)
	.align		4
.L_4:
        /*001c*/ 	.word	index@(_Z18sumMatrixOnGPU2D2DPfS_S_ii)
        /*0020*/ 	.word	0x00000000
.L_5:


//--------------------- .nv.compat                --------------------------
	.section	.nv.compat,"",@"SHT_CUDA_COMPAT_INFO"
	.align	4
        /*0000*/ 	.byte	0x02, 0x09, 0x00, 0x00, 0x02, 0x02, 0x01, 0x00, 0x02, 0x05, 0x05, 0x00, 0x03, 0x07, 0x01, 0x01
        /*0010*/ 	.byte	0x02, 0x03, 0x00, 0x00, 0x02, 0x06, 0x01, 0x00, 0x04, 0x0b, 0x08, 0x00, 0x09, 0x00, 0x00, 0x00
        /*0020*/ 	.byte	0x00, 0x00, 0x00, 0x00


//--------------------- .nv.info._Z18sumMatrixOnGPU2D2DPfS_S_ii --------------------------
	.section	.nv.info._Z18sumMatrixOnGPU2D2DPfS_S_ii,"",@"SHT_CUDA_INFO"
	.sectionflags	@""
	.align	4


	//----- nvinfo : EIATTR_CUDA_API_VERSION
	.align		4
        /*0000*/ 	.byte	0x04, 0x37
        /*0002*/ 	.short	(.L_7 - .L_6)
.L_6:
        /*0004*/ 	.word	0x00000082


	//----- nvinfo : EIATTR_KPARAM_INFO
	.align		4
.L_7:
        /*0008*/ 	.byte	0x04, 0x17
        /*000a*/ 	.short	(.L_9 - .L_8)
.L_8:
        /*000c*/ 	.word	0x00000000
        /*0010*/ 	.short	0x0004
        /*0012*/ 	.short	0x001c
        /*0014*/ 	.byte	0x00, 0xf0, 0x11, 0x00


	//----- nvinfo : EIATTR_KPARAM_INFO
	.align		4
.L_9:
        /*0018*/ 	.byte	0x04, 0x17
        /*001a*/ 	.short	(.L_11 - .L_10)
.L_10:
        /*001c*/ 	.word	0x00000000
        /*0020*/ 	.short	0x0003
        /*0022*/ 	.short	0x0018
        /*0024*/ 	.byte	0x00, 0xf0, 0x11, 0x00


	//----- nvinfo : EIATTR_KPARAM_INFO
	.align		4
.L_11:
        /*0028*/ 	.byte	0x04, 0x17
        /*002a*/ 	.short	(.L_13 - .L_12)
.L_12:
        /*002c*/ 	.word	0x00000000
        /*0030*/ 	.short	0x0002
        /*0032*/ 	.short	0x0010
        /*0034*/ 	.byte	0x00, 0xf5, 0x21, 0x00


	//----- nvinfo : EIATTR_KPARAM_INFO
	.align		4
.L_13:
        /*0038*/ 	.byte	0x04, 0x17
        /*003a*/ 	.short	(.L_15 - .L_14)
.L_14:
        /*003c*/ 	.word	0x00000000
        /*0040*/ 	.short	0x0001
        /*0042*/ 	.short	0x0008
        /*0044*/ 	.byte	0x00, 0xf5, 0x21, 0x00


	//----- nvinfo : EIATTR_KPARAM_INFO
	.align		4
.L_15:
        /*0048*/ 	.byte	0x04, 0x17
        /*004a*/ 	.short	(.L_17 - .L_16)
.L_16:
        /*004c*/ 	.word	0x00000000
        /*0050*/ 	.short	0x0000
        /*0052*/ 	.short	0x0000
        /*0054*/ 	.byte	0x00, 0xf5, 0x21, 0x00


	//----- nvinfo : EIATTR_SPARSE_MMA_MASK
	.align		4
.L_17:
        /*0058*/ 	.byte	0x03, 0x50
        /*005a*/ 	.short	0x0000


	//----- nvinfo : EIATTR_MAXREG_COUNT
	.align		4
        /*005c*/ 	.byte	0x03, 0x1b
        /*005e*/ 	.short	0x00ff


	//----- nvinfo : EIATTR_MERCURY_ISA_VERSION
	.align		4
        /*0060*/ 	.byte	0x03, 0x5f
        /*0062*/ 	.short	0x0101


	//----- nvinfo : EIATTR_VRC_CTA_INIT_COUNT
	.align		4
        /*0064*/ 	.byte	0x02, 0x4a
	.zero		1
	.zero		1


	//----- nvinfo : EIATTR_EXIT_INSTR_OFFSETS
	.align		4
        /*0068*/ 	.byte	0x04, 0x1c
        /*006a*/ 	.short	(.L_19 - .L_18)


	//   ....[0]....
.L_18:
        /*006c*/ 	.word	0x000000d0


	//   ....[1]....
        /*0070*/ 	.word	0x00000190


	//----- nvinfo : EIATTR_CBANK_PARAM_SIZE
	.align		4
.L_19:
        /*0074*/ 	.byte	0x03, 0x19
        /*0076*/ 	.short	0x0020


	//----- nvinfo : EIATTR_PARAM_CBANK
	.align		4
        /*0078*/ 	.byte	0x04, 0x0a
        /*007a*/ 	.short	(.L_21 - .L_20)
	.align		4
.L_20:
        /*007c*/ 	.word	index@(.nv.constant0._Z18sumMatrixOnGPU2D2DPfS_S_ii)
        /*0080*/ 	.short	0x0380
        /*0082*/ 	.short	0x0020


	//----- nvinfo : EIATTR_SW_WAR
	.align		4
.L_21:
        /*0084*/ 	.byte	0x04, 0x36
        /*0086*/ 	.short	(.L_23 - .L_22)
.L_22:
        /*0088*/ 	.word	0x00000008
.L_23:


//--------------------- .nv.callgraph             --------------------------
	.section	.nv.callgraph,"",@"SHT_CUDA_CALLGRAPH"
	.align	4
	.sectionentsize	8
	.align		4
        /*0000*/ 	.word	0x00000000
	.align		4
        /*0004*/ 	.word	0xffffffff
	.align		4
        /*0008*/ 	.word	0x00000000
	.align		4
        /*000c*/ 	.word	0xfffffffe
	.align		4
        /*0010*/ 	.word	0x00000000
	.align		4
        /*0014*/ 	.word	0xfffffffd
	.align		4
        /*0018*/ 	.word	0x00000000
	.align		4
        /*001c*/ 	.word	0xfffffffc


//--------------------- .text._Z18sumMatrixOnGPU2D2DPfS_S_ii --------------------------
	.section	.text._Z18sumMatrixOnGPU2D2DPfS_S_ii,"ax",@progbits
	.align	128
        .global         _Z18sumMatrixOnGPU2D2DPfS_S_ii
        .type           _Z18sumMatrixOnGPU2D2DPfS_S_ii,@function
        .size           _Z18sumMatrixOnGPU2D2DPfS_S_ii,(.L_x_1 - _Z18sumMatrixOnGPU2D2DPfS_S_ii)
        .other          _Z18sumMatrixOnGPU2D2DPfS_S_ii,@"STO_CUDA_ENTRY STV_DEFAULT"
_Z18sumMatrixOnGPU2D2DPfS_S_ii:
.text._Z18sumMatrixOnGPU2D2DPfS_S_ii:
[----:B------:R-:W-:Y:S01]  /*0000*/  LDC R1, c[0x0][0x37c] ;  /* 0x0000df00ff017b82 */ /* 0x000fe20000000800 */
[----:B------:R-:W0:Y:S07]  /*0010*/  S2R R2, SR_TID.Y ;  /* 0x0000000000027919 */ /* 0x000e2e0000002200 */
[----:B------:R-:W1:Y:S01]  /*0020*/  LDC R0, c[0x0][0x360] ;  /* 0x0000d800ff007b82 */ /* 0x000e620000000800 */
[----:B------:R-:W2:Y:S01]  /*0030*/  LDCU.64 UR6, c[0x0][0x398] ;  /* 0x00007300ff0677ac */ /* 0x000ea20008000a00 */
[----:B------:R-:W1:Y:S06]  /*0040*/  S2R R5, SR_TID.X ;  /* 0x0000000000057919 */ /* 0x000e6c0000002100 */
[----:B------:R-:W0:Y:S08]  /*0050*/  S2UR UR5, SR_CTAID.Y ;  /* 0x00000000000579c3 */ /* 0x000e300000002600 */
[----:B------:R-:W0:Y:S08]  /*0060*/  LDC R3, c[0x0][0x364] ;  /* 0x0000d900ff037b82 */ /* 0x000e300000000800 */
[----:B------:R-:W1:Y:S01]  /*0070*/  S2UR UR4, SR_CTAID.X ;  /* 0x00000000000479c3 */ /* 0x000e620000002500 */
[----:B0-----:R-:W-:-:S05]  /*0080*/  IMAD R3, R3, UR5, R2 ;  /* 0x0000000503037c24 */ /* 0x001fca000f8e0202 */
[----:B--2---:R-:W-:Y:S01]  /*0090*/  ISETP.GE.AND P0, PT, R3, UR7, PT ;  /* 0x0000000703007c0c */ /* 0x004fe2000bf06270 */
[----:B-1----:R-:W-:-:S04]  /*00a0*/  IMAD R0, R0, UR4, R5 ;  /* 0x0000000400007c24 */ /* 0x002fc8000f8e0205 */
[----:B------:R-:W-:Y:S01]  /*00b0*/  IMAD R9, R3, UR6, R0 ;  /* 0x0000000603097c24 */ /* 0x000fe2000f8e0200 */
[----:B------:R-:W-:-:S13]  /*00c0*/  ISETP.GE.OR P0, PT, R0, UR6, P0 ;  /* 0x0000000600007c0c */ /* 0x000fda0008706670 */
[----:B------:R-:W-:Y:S05]  /*00d0*/  @P0 EXIT ;  /* 0x000000000000094d */ /* 0x000fea0003800000 */
[----:B------:R-:W0:Y:S01]  /*00e0*/  LDC.64 R2, c[0x0][0x380] ;  /* 0x0000e000ff027b82 */ /* 0x000e220000000a00 */
[----:B------:R-:W1:Y:S07]  /*00f0*/  LDCU.64 UR4, c[0x0][0x358] ;  /* 0x00006b00ff0477ac */ /* 0x000e6e0008000a00 */
[----:B------:R-:W2:Y:S08]  /*0100*/  LDC.64 R4, c[0x0][0x388] ;  /* 0x0000e200ff047b82 */ /* 0x000eb00000000a00 */
[----:B------:R-:W3:Y:S01]  /*0110*/  LDC.64 R6, c[0x0][0x390] ;  /* 0x0000e400ff067b82 */ /* 0x000ee20000000a00 */
[----:B0-----:R-:W-:-:S06]  /*0120*/  IMAD.WIDE.U32 R2, R9, 0x4, R2 ;  /* 0x0000000409027825 */ /* 0x001fcc00078e0002 */
[----:B-1----:R-:W4:Y:S01]  /*0130*/  LDG.E R2, desc[UR4][R2.64] ;  /* 0x0000000402027981 */ /* 0x002f22000c1e1900 */
[----:B--2---:R-:W-:-:S06]  /*0140*/  IMAD.WIDE.U32 R4, R9, 0x4, R4 ;  /* 0x0000000409047825 */ /* 0x004fcc00078e0004 */
[----:B------:R-:W4:Y:S01]  /*0150*/  LDG.E R5, desc[UR4][R4.64] ;  /* 0x0000000404057981 */ /* 0x000f22000c1e1900 */
[----:B---3--:R-:W-:-:S04]  /*0160*/  IMAD.WIDE.U32 R6, R9, 0x4, R6 ;  /* 0x0000000409067825 */ /* 0x008fc800078e0006 */
[----:B----4-:R-:W-:-:S05]  /*0170*/  FADD R9, R2, R5 ;  /* 0x0000000502097221 */ /* 0x010fca0000000000 */
[----:B------:R-:W-:Y:S01]  /*0180*/  STG.E desc[UR4][R6.64], R9 ;  /* 0x0000000906007986 */ /* 0x000fe2000c101904 */
[----:B------:R-:W-:Y:S05]  /*0190*/  EXIT ;  /* 0x000000000000794d */ /* 0x000fea0003800000 */
.L_x_0:
[----:B------:R-:W-:-:S00]  /*01a0*/  BRA `(.L_x_0) ;  /* 0xfffffffc00fc7947 */ /* 0x000fc0000383ffff */
[----:B------:R-:W-:-:S00]  /*01b0*/  NOP ;  /* 0x0000000000007918 */ /* 0x000fc00000000000 */
        /* <DEDUP_REMOVED lines=12> */
.L_x_1:


//--------------------- .nv.shared.reserved.0     --------------------------
	.section	.nv.shared.reserved.0,"aw",@nobits
	.weak		__nv_reservedSMEM_offset_0_alias
	.size		__nv_reservedSMEM_offset_0_alias, 0, 64
	.other		__nv_reservedSMEM_offset_0_alias,@"STO_CUDA_RESERVED_SHARED STV_DEFAULT"
__nv_reservedSMEM_offset_0_alias:
	.zero		0
	.zero		64


//--------------------- .nv.constant0._Z18sumMatrixOnGPU2D2DPfS_S_ii --------------------------
	.section	.nv.constant0._Z18sumMatrixOnGPU2D2DPfS_S_ii,"a",@progbits
	.sectionflags	@""
	.align	4
.nv.constant0._Z18sumMatrixOnGPU2D2DPfS_S_ii:
	.zero		928


//--------------------- SYMBOLS --------------------------

	.type		.nv.reservedSmem.offset0,@object
	.size		.nv.reservedSmem.offset0,0x4
